//
// Generated by NVIDIA NVVM Compiler
//
// Compiler Build ID: CL-36424714
// Cuda compilation tools, release 13.0, V13.0.88
// Based on NVVM 20.0.0
//

.version 9.0
.target sm_100
.address_size 64

	// .globl	_Z7mul_matPiS_S_ii

.visible .entry _Z7mul_matPiS_S_ii(
	.param .u64 .ptr .align 1 _Z7mul_matPiS_S_ii_param_0,
	.param .u64 .ptr .align 1 _Z7mul_matPiS_S_ii_param_1,
	.param .u64 .ptr .align 1 _Z7mul_matPiS_S_ii_param_2,
	.param .u32 _Z7mul_matPiS_S_ii_param_3,
	.param .u32 _Z7mul_matPiS_S_ii_param_4
)
{
	.reg .pred 	%p<5>;
	.reg .b32 	%r<76>;
	.reg .b64 	%rd<30>;

	ld.param.u64 	%rd3, [_Z7mul_matPiS_S_ii_param_0];
	ld.param.u64 	%rd4, [_Z7mul_matPiS_S_ii_param_1];
	ld.param.u64 	%rd5, [_Z7mul_matPiS_S_ii_param_2];
	ld.param.u32 	%r13, [_Z7mul_matPiS_S_ii_param_3];
	ld.param.u32 	%r15, [_Z7mul_matPiS_S_ii_param_4];
	mov.u32 	%r16, %ntid.x;
	mov.u32 	%r17, %ctaid.x;
	mov.u32 	%r18, %tid.x;
	mad.lo.s32 	%r1, %r16, %r17, %r18;
	mov.u32 	%r19, %ntid.y;
	mov.u32 	%r20, %ctaid.y;
	mov.u32 	%r21, %tid.y;
	mad.lo.s32 	%r22, %r19, %r20, %r21;
	setp.gt.s32 	%p1, %r1, %r13;
	setp.gt.s32 	%p2, %r22, %r15;
	or.pred  	%p3, %p1, %p2;
	@%p3 bra 	$L__BB0_4;
	mul.lo.s32 	%r3, %r13, %r1;
	shl.b32 	%r4, %r15, 4;
	cvta.to.global.u64 	%rd6, %rd3;
	add.s64 	%rd1, %rd6, 32;
	cvta.to.global.u64 	%rd2, %rd4;
	mov.b32 	%r74, 0;
	mul.wide.s32 	%rd11, %r15, 4;
	mov.u32 	%r72, %r3;
	mov.u32 	%r73, %r22;
	mov.u32 	%r75, %r74;
$L__BB0_2:
	mul.wide.s32 	%rd7, %r72, 4;
	add.s64 	%rd8, %rd1, %rd7;
	ld.global.u32 	%r24, [%rd8+-32];
	mul.wide.s32 	%rd9, %r73, 4;
	add.s64 	%rd10, %rd2, %rd9;
	ld.global.u32 	%r25, [%rd10];
	mad.lo.s32 	%r26, %r25, %r24, %r75;
	ld.global.u32 	%r27, [%rd8+-28];
	add.s64 	%rd12, %rd10, %rd11;
	ld.global.u32 	%r28, [%rd12];
	mad.lo.s32 	%r29, %r28, %r27, %r26;
	ld.global.u32 	%r30, [%rd8+-24];
	add.s64 	%rd13, %rd12, %rd11;
	ld.global.u32 	%r31, [%rd13];
	mad.lo.s32 	%r32, %r31, %r30, %r29;
	ld.global.u32 	%r33, [%rd8+-20];
	add.s64 	%rd14, %rd13, %rd11;
	ld.global.u32 	%r34, [%rd14];
	mad.lo.s32 	%r35, %r34, %r33, %r32;
	ld.global.u32 	%r36, [%rd8+-16];
	add.s64 	%rd15, %rd14, %rd11;
	ld.global.u32 	%r37, [%rd15];
	mad.lo.s32 	%r38, %r37, %r36, %r35;
	ld.global.u32 	%r39, [%rd8+-12];
	add.s64 	%rd16, %rd15, %rd11;
	ld.global.u32 	%r40, [%rd16];
	mad.lo.s32 	%r41, %r40, %r39, %r38;
	ld.global.u32 	%r42, [%rd8+-8];
	add.s64 	%rd17, %rd16, %rd11;
	ld.global.u32 	%r43, [%rd17];
	mad.lo.s32 	%r44, %r43, %r42, %r41;
	ld.global.u32 	%r45, [%rd8+-4];
	add.s64 	%rd18, %rd17, %rd11;
	ld.global.u32 	%r46, [%rd18];
	mad.lo.s32 	%r47, %r46, %r45, %r44;
	ld.global.u32 	%r48, [%rd8];
	add.s64 	%rd19, %rd18, %rd11;
	ld.global.u32 	%r49, [%rd19];
	mad.lo.s32 	%r50, %r49, %r48, %r47;
	ld.global.u32 	%r51, [%rd8+4];
	add.s64 	%rd20, %rd19, %rd11;
	ld.global.u32 	%r52, [%rd20];
	mad.lo.s32 	%r53, %r52, %r51, %r50;
	ld.global.u32 	%r54, [%rd8+8];
	add.s64 	%rd21, %rd20, %rd11;
	ld.global.u32 	%r55, [%rd21];
	mad.lo.s32 	%r56, %r55, %r54, %r53;
	ld.global.u32 	%r57, [%rd8+12];
	add.s64 	%rd22, %rd21, %rd11;
	ld.global.u32 	%r58, [%rd22];
	mad.lo.s32 	%r59, %r58, %r57, %r56;
	ld.global.u32 	%r60, [%rd8+16];
	add.s64 	%rd23, %rd22, %rd11;
	ld.global.u32 	%r61, [%rd23];
	mad.lo.s32 	%r62, %r61, %r60, %r59;
	ld.global.u32 	%r63, [%rd8+20];
	add.s64 	%rd24, %rd23, %rd11;
	ld.global.u32 	%r64, [%rd24];
	mad.lo.s32 	%r65, %r64, %r63, %r62;
	ld.global.u32 	%r66, [%rd8+24];
	add.s64 	%rd25, %rd24, %rd11;
	ld.global.u32 	%r67, [%rd25];
	mad.lo.s32 	%r68, %r67, %r66, %r65;
	ld.global.u32 	%r69, [%rd8+28];
	add.s64 	%rd26, %rd25, %rd11;
	ld.global.u32 	%r70, [%rd26];
	mad.lo.s32 	%r75, %r70, %r69, %r68;
	add.s32 	%r74, %r74, 16;
	add.s32 	%r73, %r73, %r4;
	add.s32 	%r72, %r72, 16;
	setp.ne.s32 	%p4, %r74, 1024;
	@%p4 bra 	$L__BB0_2;
	add.s32 	%r71, %r3, %r22;
	cvta.to.global.u64 	%rd27, %rd5;
	mul.wide.s32 	%rd28, %r71, 4;
	add.s64 	%rd29, %rd27, %rd28;
	st.global.u32 	[%rd29], %r75;
$L__BB0_4:
	ret;

}


// ===== COMPILED SASS (sm_100) =====

	.target	sm_100

	.elftype	@"ET_EXEC"


//--------------------- .note.nv.tkinfo           --------------------------
	.section	.note.nv.tkinfo,"",@"SHT_NOTE"
	.sectionflags	@"SHF_NOTE_NV_TKINFO"
	.tkinfo
        /*0018*/ 	.word	0x00000002
        /*0030*/ 	.string	""
        /*0030*/ 	.string	"ptxas"
        /*0030*/ 	.string	"Cuda compilation tools, release 13.0, V13.0.88"
        /*0030*/ 	.string	"Build cuda_13.0.r13.0/compiler.36424714_0"
        /*0030*/ 	.string	"-arch sm_100 -m 64 "



//--------------------- .note.nv.cuinfo           --------------------------
	.section	.note.nv.cuinfo,"",@"SHT_NOTE"
	.sectionflags	@"SHF_NOTE_NV_CUINFO"
        /*0018*/ 	.short	0x0002
        /*001a*/ 	.short	0x0064
        /*001c*/ 	.short	0x0082
	.zero		2


//--------------------- .nv.info                  --------------------------
	.section	.nv.info,"",@"SHT_CUDA_INFO"
	.align	4


	//----- nvinfo : EIATTR_REGCOUNT
	.align		4
        /*0000*/ 	.byte	0x04, 0x2f
        /*0002*/ 	.short	(.L_1 - .L_0)
	.align		4
.L_0:
        /*0004*/ 	.word	index@(_Z7mul_matPiS_S_ii)
        /*0008*/ 	.word	0x00000020


	//----- nvinfo : EIATTR_FRAME_SIZE
	.align		4
.L_1:
        /*000c*/ 	.byte	0x04, 0x11
        /*000e*/ 	.short	(.L_3 - .L_2)
	.align		4
.L_2:
        /*0010*/ 	.word	index@(_Z7mul_matPiS_S_ii)
        /*0014*/ 	.word	0x00000000


	//----- nvinfo : EIATTR_MIN_STACK_SIZE
	.align		4
.L_3:
        /*0018*/ 	.byte	0x04, 0x12
        /*001a*/ 	.short	(.L_5 - .L_4)
	.align		4
.L_4:
        /*001c*/ 	.word	index@(_Z7mul_matPiS_S_ii)
        /*0020*/ 	.word	0x00000000
.L_5:


//--------------------- .nv.compat                --------------------------
	.section	.nv.compat,"",@"SHT_CUDA_COMPAT_INFO"
	.align	4
        /*0000*/ 	.byte	0x02, 0x09, 0x00, 0x00, 0x02, 0x02, 0x01, 0x00, 0x02, 0x05, 0x05, 0x00, 0x03, 0x07, 0x01, 0x01
        /*0010*/ 	.byte	0x02, 0x03, 0x00, 0x00, 0x02, 0x06, 0x01, 0x00, 0x04, 0x0b, 0x08, 0x00, 0x09, 0x00, 0x00, 0x00
        /*0020*/ 	.byte	0x00, 0x00, 0x00, 0x00


//--------------------- .nv.info._Z7mul_matPiS_S_ii --------------------------
	.section	.nv.info._Z7mul_matPiS_S_ii,"",@"SHT_CUDA_INFO"
	.sectionflags	@""
	.align	4


	//----- nvinfo : EIATTR_CUDA_API_VERSION
	.align		4
        /*0000*/ 	.byte	0x04, 0x37
        /*0002*/ 	.short	(.L_7 - .L_6)
.L_6:
        /*0004*/ 	.word	0x00000082


	//----- nvinfo : EIATTR_KPARAM_INFO
	.align		4
.L_7:
        /*0008*/ 	.byte	0x04, 0x17
        /*000a*/ 	.short	(.L_9 - .L_8)
.L_8:
        /*000c*/ 	.word	0x00000000
        /*0010*/ 	.short	0x0004
        /*0012*/ 	.short	0x001c
        /*0014*/ 	.byte	0x00, 0xf0, 0x11, 0x00


	//----- nvinfo : EIATTR_KPARAM_INFO
	.align		4
.L_9:
        /*0018*/ 	.byte	0x04, 0x17
        /*001a*/ 	.short	(.L_11 - .L_10)
.L_10:
        /*001c*/ 	.word	0x00000000
        /*0020*/ 	.short	0x0003
        /*0022*/ 	.short	0x0018
        /*0024*/ 	.byte	0x00, 0xf0, 0x11, 0x00


	//----- nvinfo : EIATTR_KPARAM_INFO
	.align		4
.L_11:
        /*0028*/ 	.byte	0x04, 0x17
        /*002a*/ 	.short	(.L_13 - .L_12)
.L_12:
        /*002c*/ 	.word	0x00000000
        /*0030*/ 	.short	0x0002
        /*0032*/ 	.short	0x0010
        /*0034*/ 	.byte	0x00, 0xf5, 0x21, 0x00


	//----- nvinfo : EIATTR_KPARAM_INFO
	.align		4
.L_13:
        /*0038*/ 	.byte	0x04, 0x17
        /*003a*/ 	.short	(.L_15 - .L_14)
.L_14:
        /*003c*/ 	.word	0x00000000
        /*0040*/ 	.short	0x0001
        /*0042*/ 	.short	0x0008
        /*0044*/ 	.byte	0x00, 0xf5, 0x21, 0x00


	//----- nvinfo : EIATTR_KPARAM_INFO
	.align		4
.L_15:
        /*0048*/ 	.byte	0x04, 0x17
        /*004a*/ 	.short	(.L_17 - .L_16)
.L_16:
        /*004c*/ 	.word	0x00000000
        /*0050*/ 	.short	0x0000
        /*0052*/ 	.short	0x0000
        /*0054*/ 	.byte	0x00, 0xf5, 0x21, 0x00


	//----- nvinfo : EIATTR_SPARSE_MMA_MASK
	.align		4
.L_17:
        /*0058*/ 	.byte	0x03, 0x50
        /*005a*/ 	.short	0x0000


	//----- nvinfo : EIATTR_MAXREG_COUNT
	.align		4
        /*005c*/ 	.byte	0x03, 0x1b
        /*005e*/ 	.short	0x00ff


	//----- nvinfo : EIATTR_MERCURY_ISA_VERSION
	.align		4
        /*0060*/ 	.byte	0x03, 0x5f
        /*0062*/ 	.short	0x0101


	//----- nvinfo : EIATTR_VRC_CTA_INIT_COUNT
	.align		4
        /*0064*/ 	.byte	0x02, 0x4a
	.zero		1
	.zero		1


	//----- nvinfo : EIATTR_EXIT_INSTR_OFFSETS
	.align		4
        /*0068*/ 	.byte	0x04, 0x1c
        /*006a*/ 	.short	(.L_19 - .L_18)


	//   ....[0]....
.L_18:
        /*006c*/ 	.word	0x000000c0


	//   ....[1]....
        /*0070*/ 	.word	0x00000630


	//----- nvinfo : EIATTR_CBANK_PARAM_SIZE
	.align		4
.L_19:
        /*0074*/ 	.byte	0x03, 0x19
        /*0076*/ 	.short	0x0020


	//----- nvinfo : EIATTR_PARAM_CBANK
	.align		4
        /*0078*/ 	.byte	0x04, 0x0a
        /*007a*/ 	.short	(.L_21 - .L_20)
	.align		4
.L_20:
        /*007c*/ 	.word	index@(.nv.constant0._Z7mul_matPiS_S_ii)
        /*0080*/ 	.short	0x0380
        /*0082*/ 	.short	0x0020


	//----- nvinfo : EIATTR_SW_WAR
	.align		4
.L_21:
        /*0084*/ 	.byte	0x04, 0x36
        /*0086*/ 	.short	(.L_23 - .L_22)
.L_22:
        /*0088*/ 	.word	0x00000008
.L_23:


//--------------------- .nv.callgraph             --------------------------
	.section	.nv.callgraph,"",@"SHT_CUDA_CALLGRAPH"
	.align	4
	.sectionentsize	8
	.align		4
        /*0000*/ 	.word	0x00000000
	.align		4
        /*0004*/ 	.word	0xffffffff
	.align		4
        /*0008*/ 	.word	0x00000000
	.align		4
        /*000c*/ 	.word	0xfffffffe
	.align		4
        /*0010*/ 	.word	0x00000000
	.align		4
        /*0014*/ 	.word	0xfffffffd
	.align		4
        /*0018*/ 	.word	0x00000000
	.align		4
        /*001c*/ 	.word	0xfffffffc


//--------------------- .text._Z7mul_matPiS_S_ii  --------------------------
	.section	.text._Z7mul_matPiS_S_ii,"ax",@progbits
	.align	128
        .global         _Z7mul_matPiS_S_ii
        .type           _Z7mul_matPiS_S_ii,@function
        .size           _Z7mul_matPiS_S_ii,(.L_x_2 - _Z7mul_matPiS_S_ii)
        .other          _Z7mul_matPiS_S_ii,@"STO_CUDA_ENTRY STV_DEFAULT"
_Z7mul_matPiS_S_ii:
.text._Z7mul_matPiS_S_ii:
[----:B------:R-:W-:Y:S01]  /*0000*/  LDC R1, c[0x0][0x37c] ;  /* 0x0000df00ff017b82 */ /* 0x000fe20000000800 */
[----:B------:R-:W0:Y:S01]  /*0010*/  S2R R0, SR_CTAID.Y ;  /* 0x0000000000007919 */ /* 0x000e220000002600 */
[----:B------:R-:W1:Y:S06]  /*0020*/  LDCU UR4, c[0x0][0x360] ;  /* 0x00006c00ff0477ac */ /* 0x000e6c0008000800 */
[----:B------:R-:W2:Y:S01]  /*0030*/  LDC.64 R2, c[0x0][0x398] ;  /* 0x0000e600ff027b82 */ /* 0x000ea20000000a00 */
[----:B------:R-:W0:Y:S01]  /*0040*/  S2R R7, SR_TID.Y ;  /* 0x0000000000077919 */ /* 0x000e220000002200 */
[----:B------:R-:W0:Y:S01]  /*0050*/  LDCU UR5, c[0x0][0x364] ;  /* 0x00006c80ff0577ac */ /* 0x000e220008000800 */
[----:B------:R-:W1:Y:S01]  /*0060*/  S2R R5, SR_CTAID.X ;  /* 0x0000000000057919 */ /* 0x000e620000002500 */
[----:B------:R-:W1:Y:S01]  /*0070*/  S2R R4, SR_TID.X ;  /* 0x0000000000047919 */ /* 0x000e620000002100 */
[----:B0-----:R-:W-:-:S05]  /*0080*/  IMAD R0, R0, UR5, R7 ;  /* 0x0000000500007c24 */ /* 0x001fca000f8e0207 */
[----:B--2---:R-:W-:Y:S01]  /*0090*/  ISETP.GT.AND P0, PT, R0, R3, PT ;  /* 0x000000030000720c */ /* 0x004fe20003f04270 */
[----:B-1----:R-:W-:-:S05]  /*00a0*/  IMAD R5, R5, UR4, R4 ;  /* 0x0000000405057c24 */ /* 0x002fca000f8e0204 */
[----:B------:R-:W-:-:S13]  /*00b0*/  ISETP.GT.OR P0, PT, R5, R2, P0 ;  /* 0x000000020500720c */ /* 0x000fda0000704670 */
[----:B------:R-:W-:Y:S05]  /*00c0*/  @P0 EXIT ;  /* 0x000000000000094d */ /* 0x000fea0003800000 */
[----:B------:R-:W0:Y:S01]  /*00d0*/  LDCU.64 UR6, c[0x0][0x380] ;  /* 0x00007000ff0677ac */ /* 0x000e220008000a00 */
[----:B------:R-:W-:Y:S02]  /*00e0*/  IMAD R5, R5, R2, RZ ;  /* 0x0000000205057224 */ /* 0x000fe400078e02ff */
[----:B------:R-:W-:Y:S01]  /*00f0*/  HFMA2 R18, -RZ, RZ, 0, 0 ;  /* 0x00000000ff127431 */ /* 0x000fe200000001ff */
[----:B------:R-:W-:Y:S01]  /*0100*/  MOV R2, R0 ;  /* 0x0000000000027202 */ /* 0x000fe20000000f00 */
[----:B------:R-:W1:Y:S01]  /*0110*/  LDCU.64 UR8, c[0x0][0x358] ;  /* 0x00006b00ff0877ac */ /* 0x000e620008000a00 */
[----:B------:R-:W-:Y:S01]  /*0120*/  MOV R4, R5 ;  /* 0x0000000500047202 */ /* 0x000fe20000000f00 */
[----:B------:R-:W-:Y:S01]  /*0130*/  UMOV UR4, URZ ;  /* 0x000000ff00047c82 */ /* 0x000fe20008000000 */
[----:B0-----:R-:W-:-:S04]  /*0140*/  UIADD3 UR5, UP0, UPT, UR6, 0x20, URZ ;  /* 0x0000002006057890 */ /* 0x001fc8000ff1e0ff */
[----:B------:R-:W-:-:S12]  /*0150*/  UIADD3.X UR6, UPT, UPT, URZ, UR7, URZ, UP0, !UPT ;  /* 0x00000007ff067290 */ /* 0x000fd800087fe4ff */
.L_x_0:
[----:B------:R-:W0:Y:S01]  /*0160*/  LDC.64 R14, c[0x0][0x388] ;  /* 0x0000e200ff0e7b82 */ /* 0x000e220000000a00 */
[----:B------:R-:W-:Y:S02]  /*0170*/  MOV R12, UR5 ;  /* 0x00000005000c7c02 */ /* 0x000fe40008000f00 */
[----:B------:R-:W-:-:S03]  /*0180*/  MOV R13, UR6 ;  /* 0x00000006000d7c02 */ /* 0x000fc60008000f00 */
[----:B------:R-:W-:-:S05]  /*0190*/  IMAD.WIDE R12, R4, 0x4, R12 ;  /* 0x00000004040c7825 */ /* 0x000fca00078e020c */
[----:B-1----:R-:W2:Y:S04]  /*01a0*/  LDG.E R19, desc[UR8][R12.64+-0x20] ;  /* 0xffffe0080c137981 */ /* 0x002ea8000c1e1900 */
[----:B------:R-:W3:Y:S04]  /*01b0*/  LDG.E R6, desc[UR8][R12.64+-0x1c] ;  /* 0xffffe4080c067981 */ /* 0x000ee8000c1e1900 */
[----:B------:R-:W4:Y:S01]  /*01c0*/  LDG.E R9, desc[UR8][R12.64+-0x18] ;  /* 0xffffe8080c097981 */ /* 0x000f22000c1e1900 */
[----:B0-----:R-:W-:-:S03]  /*01d0*/  IMAD.WIDE R14, R2, 0x4, R14 ;  /* 0x00000004020e7825 */ /* 0x001fc600078e020e */
[----:B------:R-:W5:Y:S04]  /*01e0*/  LDG.E R10, desc[UR8][R12.64+-0x14] ;  /* 0xffffec080c0a7981 */ /* 0x000f68000c1e1900 */
[----:B------:R0:W2:Y:S01]  /*01f0*/  LDG.E R28, desc[UR8][R14.64] ;  /* 0x000000080e1c7981 */ /* 0x0000a2000c1e1900 */
[----:B------:R-:W-:-:S03]  /*0200*/  IMAD.WIDE R24, R3, 0x4, R14 ;  /* 0x0000000403187825 */ /* 0x000fc600078e020e */
[----:B------:R-:W5:Y:S01]  /*0210*/  LDG.E R21, desc[UR8][R12.64+-0x10] ;  /* 0xfffff0080c157981 */ /* 0x000f62000c1e1900 */
[----:B------:R-:W-:-:S03]  /*0220*/  IMAD.WIDE R26, R3, 0x4, R24 ;  /* 0x00000004031a7825 */ /* 0x000fc600078e0218 */
[----:B------:R-:W3:Y:S04]  /*0230*/  LDG.E R7, desc[UR8][R24.64] ;  /* 0x0000000818077981 */ /* 0x000ee8000c1e1900 */
[----:B------:R-:W4:Y:S01]  /*0240*/  LDG.E R8, desc[UR8][R26.64] ;  /* 0x000000081a087981 */ /* 0x000f22000c1e1900 */
[----:B------:R-:W-:-:S03]  /*0250*/  IMAD.WIDE R16, R3, 0x4, R26 ;  /* 0x0000000403107825 */ /* 0x000fc600078e021a */
[----:B------:R-:W5:Y:S01]  /*0260*/  LDG.E R29, desc[UR8][R12.64] ;  /* 0x000000080c1d7981 */ /* 0x000f62000c1e1900 */
[----:B0-----:R-:W-:-:S03]  /*0270*/  IMAD.WIDE R14, R3, 0x4, R16 ;  /* 0x00000004030e7825 */ /* 0x001fc600078e0210 */
[----:B------:R-:W5:Y:S04]  /*0280*/  LDG.E R11, desc[UR8][R16.64] ;  /* 0x00000008100b7981 */ /* 0x000f68000c1e1900 */
[----:B------:R-:W5:Y:S01]  /*0290*/  LDG.E R20, desc[UR8][R14.64] ;  /* 0x000000080e147981 */ /* 0x000f62000c1e1900 */
[----:B------:R-:W-:-:S03]  /*02a0*/  IMAD.WIDE R22, R3, 0x4, R14 ;  /* 0x0000000403167825 */ /* 0x000fc600078e020e */
[----:B------:R-:W5:Y:S04]  /*02b0*/  LDG.E R24, desc[UR8][R12.64+-0xc] ;  /* 0xfffff4080c187981 */ /* 0x000f68000c1e1900 */
[----:B------:R0:W5:Y:S04]  /*02c0*/  LDG.E R25, desc[UR8][R22.64] ;  /* 0x0000000816197981 */ /* 0x000168000c1e1900 */
[----:B------:R-:W5:Y:S01]  /*02d0*/  LDG.E R26, desc[UR8][R12.64+-0x8] ;  /* 0xfffff8080c1a7981 */ /* 0x000f62000c1e1900 */
[----:B0-----:R-:W-:-:S05]  /*02e0*/  IMAD.WIDE R22, R3, 0x4, R22 ;  /* 0x0000000403167825 */ /* 0x001fca00078e0216 */
[----:B------:R-:W5:Y:S01]  /*02f0*/  LDG.E R27, desc[UR8][R22.64] ;  /* 0x00000008161b7981 */ /* 0x000f62000c1e1900 */
[----:B------:R-:W-:-:S04]  /*0300*/  IMAD.WIDE R14, R3, 0x4, R22 ;  /* 0x00000004030e7825 */ /* 0x000fc800078e0216 */
[----:B------:R-:W-:Y:S02]  /*0310*/  IMAD.WIDE R16, R3, 0x4, R14 ;  /* 0x0000000403107825 */ /* 0x000fe400078e020e */
[----:B------:R-:W5:Y:S04]  /*0320*/  LDG.E R14, desc[UR8][R14.64] ;  /* 0x000000080e0e7981 */ /* 0x000f68000c1e1900 */
[----:B------:R-:W5:Y:S04]  /*0330*/  LDG.E R23, desc[UR8][R12.64+-0x4] ;  /* 0xfffffc080c177981 */ /* 0x000f68000c1e1900 */
[----:B------:R-:W5:Y:S01]  /*0340*/  LDG.E R22, desc[UR8][R12.64+0x4] ;  /* 0x000004080c167981 */ /* 0x000f62000c1e1900 */
[----:B--2---:R-:W-:-:S02]  /*0350*/  IMAD R28, R19, R28, R18 ;  /* 0x0000001c131c7224 */ /* 0x004fc400078e0212 */
[C---:B------:R-:W-:Y:S02]  /*0360*/  IMAD.WIDE R18, R3.reuse, 0x4, R16 ;  /* 0x0000000403127825 */ /* 0x040fe400078e0210 */
[----:B------:R-:W2:Y:S02]  /*0370*/  LDG.E R16, desc[UR8][R16.64] ;  /* 0x0000000810107981 */ /* 0x000ea4000c1e1900 */
[----:B---3--:R-:W-:Y:S02]  /*0380*/  IMAD R28, R6, R7, R28 ;  /* 0x00000007061c7224 */ /* 0x008fe400078e021c */
[----:B------:R-:W-:Y:S02]  /*0390*/  IMAD.WIDE R6, R3, 0x4, R18 ;  /* 0x0000000403067825 */ /* 0x000fe400078e0212 */
[----:B------:R0:W3:Y:S02]  /*03a0*/  LDG.E R18, desc[UR8][R18.64] ;  /* 0x0000000812127981 */ /* 0x0000e4000c1e1900 */
[----:B----4-:R-:W-:-:S02]  /*03b0*/  IMAD R28, R9, R8, R28 ;  /* 0x00000008091c7224 */ /* 0x010fc400078e021c */
[C---:B------:R-:W-:Y:S01]  /*03c0*/  IMAD.WIDE R8, R3.reuse, 0x4, R6 ;  /* 0x0000000403087825 */ /* 0x040fe200078e0206 */
[----:B------:R-:W4:Y:S03]  /*03d0*/  LDG.E R17, desc[UR8][R12.64+0x8] ;  /* 0x000008080c117981 */ /* 0x000f26000c1e1900 */
[----:B-----5:R-:W-:Y:S01]  /*03e0*/  IMAD R28, R10, R11, R28 ;  /* 0x0000000b0a1c7224 */ /* 0x020fe200078e021c */
[----:B------:R-:W4:Y:S01]  /*03f0*/  LDG.E R6, desc[UR8][R6.64] ;  /* 0x0000000806067981 */ /* 0x000f22000c1e1900 */
[----:B------:R-:W-:-:S03]  /*0400*/  IMAD.WIDE R10, R3, 0x4, R8 ;  /* 0x00000004030a7825 */ /* 0x000fc600078e0208 */
[----:B------:R1:W5:Y:S01]  /*0410*/  LDG.E R15, desc[UR8][R8.64] ;  /* 0x00000008080f7981 */ /* 0x000362000c1e1900 */
[----:B------:R-:W-:Y:S02]  /*0420*/  IMAD R28, R21, R20, R28 ;  /* 0x00000014151c7224 */ /* 0x000fe400078e021c */
[C---:B------:R-:W-:Y:S02]  /*0430*/  IMAD.WIDE R20, R3.reuse, 0x4, R10 ;  /* 0x0000000403147825 */ /* 0x040fe400078e020a */
[----:B------:R-:W5:Y:S02]  /*0440*/  LDG.E R10, desc[UR8][R10.64] ;  /* 0x000000080a0a7981 */ /* 0x000f64000c1e1900 */
[----:B0-----:R-:W-:Y:S02]  /*0450*/  IMAD R19, R24, R25, R28 ;  /* 0x0000001918137224 */ /* 0x001fe400078e021c */
[----:B------:R-:W5:Y:S01]  /*0460*/  LDG.E R28, desc[UR8][R12.64+0xc] ;  /* 0x00000c080c1c7981 */ /* 0x000f62000c1e1900 */
[----:B------:R-:W-:-:S03]  /*0470*/  IMAD.WIDE R24, R3, 0x4, R20 ;  /* 0x0000000403187825 */ /* 0x000fc600078e0214 */
[----:B------:R-:W5:Y:S01]  /*0480*/  LDG.E R20, desc[UR8][R20.64] ;  /* 0x0000000814147981 */ /* 0x000f62000c1e1900 */
[----:B-1----:R-:W-:-:S03]  /*0490*/  IMAD.WIDE R8, R3, 0x4, R24 ;  /* 0x0000000403087825 */ /* 0x002fc600078e0218 */
[----:B------:R-:W5:Y:S04]  /*04a0*/  LDG.E R7, desc[UR8][R24.64] ;  /* 0x0000000818077981 */ /* 0x000f68000c1e1900 */
[----:B------:R-:W5:Y:S01]  /*04b0*/  LDG.E R11, desc[UR8][R12.64+0x18] ;  /* 0x000018080c0b7981 */ /* 0x000f62000c1e1900 */
[----:B------:R-:W-:-:S03]  /*04c0*/  IMAD R26, R26, R27, R19 ;  /* 0x0000001b1a1a7224 */ /* 0x000fc600078e0213 */
[----:B------:R-:W5:Y:S04]  /*04d0*/  LDG.E R19, desc[UR8][R12.64+0x10] ;  /* 0x000010080c137981 */ /* 0x000f68000c1e1900 */
[----:B------:R-:W5:Y:S04]  /*04e0*/  LDG.E R27, desc[UR8][R12.64+0x14] ;  /* 0x000014080c1b7981 */ /* 0x000f68000c1e1900 */
[----:B------:R-:W5:Y:S04]  /*04f0*/  LDG.E R8, desc[UR8][R8.64] ;  /* 0x0000000808087981 */ /* 0x000f68000c1e1900 */
[----:B------:R-:W5:Y:S01]  /*0500*/  LDG.E R9, desc[UR8][R12.64+0x1c] ;  /* 0x00001c080c097981 */ /* 0x000f62000c1e1900 */
[----:B------:R-:W-:Y:S01]  /*0510*/  IMAD R14, R23, R14, R26 ;  /* 0x0000000e170e7224 */ /* 0x000fe200078e021a */
[----:B------:R-:W-:-:S04]  /*0520*/  UIADD3 UR4, UPT, UPT, UR4, 0x10, URZ ;  /* 0x0000001004047890 */ /* 0x000fc8000fffe0ff */
[----:B------:R-:W-:Y:S01]  /*0530*/  UISETP.NE.AND UP0, UPT, UR4, 0x400, UPT ;  /* 0x000004000400788c */ /* 0x000fe2000bf05270 */
[----:B------:R-:W-:Y:S02]  /*0540*/  LEA R2, R3, R2, 0x4 ;  /* 0x0000000203027211 */ /* 0x000fe400078e20ff */
[----:B------:R-:W-:Y:S01]  /*0550*/  IADD3 R4, PT, PT, R4, 0x10, RZ ;  /* 0x0000001004047810 */ /* 0x000fe20007ffe0ff */
[----:B--2---:R-:W-:-:S04]  /*0560*/  IMAD R29, R29, R16, R14 ;  /* 0x000000101d1d7224 */ /* 0x004fc800078e020e */
[----:B---3--:R-:W-:-:S04]  /*0570*/  IMAD R18, R22, R18, R29 ;  /* 0x0000001216127224 */ /* 0x008fc800078e021d */
[----:B----4-:R-:W-:-:S04]  /*0580*/  IMAD R6, R17, R6, R18 ;  /* 0x0000000611067224 */ /* 0x010fc800078e0212 */
[----:B-----5:R-:W-:-:S04]  /*0590*/  IMAD R6, R28, R15, R6 ;  /* 0x0000000f1c067224 */ /* 0x020fc800078e0206 */
[----:B------:R-:W-:-:S04]  /*05a0*/  IMAD R6, R19, R10, R6 ;  /* 0x0000000a13067224 */ /* 0x000fc800078e0206 */
[----:B------:R-:W-:-:S04]  /*05b0*/  IMAD R6, R27, R20, R6 ;  /* 0x000000141b067224 */ /* 0x000fc800078e0206 */
[----:B------:R-:W-:-:S04]  /*05c0*/  IMAD R6, R11, R7, R6 ;  /* 0x000000070b067224 */ /* 0x000fc800078e0206 */
[----:B------:R-:W-:Y:S01]  /*05d0*/  IMAD R18, R9, R8, R6 ;  /* 0x0000000809127224 */ /* 0x000fe200078e0206 */
[----:B------:R-:W-:Y:S06]  /*05e0*/  BRA.U UP0, `(.L_x_0) ;  /* 0xfffffff900dc7547 */ /* 0x000fec000b83ffff */
[----:B------:R-:W0:Y:S01]  /*05f0*/  LDC.64 R2, c[0x0][0x390] ;  /* 0x0000e400ff027b82 */ /* 0x000e220000000a00 */
[----:B------:R-:W-:-:S05]  /*0600*/  IADD3 R5, PT, PT, R0, R5, RZ ;  /* 0x0000000500057210 */ /* 0x000fca0007ffe0ff */
[----:B0-----:R-:W-:-:S05]  /*0610*/  IMAD.WIDE R2, R5, 0x4, R2 ;  /* 0x0000000405027825 */ /* 0x001fca00078e0202 */
[----:B------:R-:W-:Y:S01]  /*0620*/  STG.E desc[UR8][R2.64], R18 ;  /* 0x0000001202007986 */ /* 0x000fe2000c101908 */
[----:B------:R-:W-:Y:S05]  /*0630*/  EXIT ;  /* 0x000000000000794d */ /* 0x000fea0003800000 */
.L_x_1:
[----:B------:R-:W-:-:S00]  /*0640*/  BRA `(.L_x_1) ;  /* 0xfffffffc00fc7947 */ /* 0x000fc0000383ffff */
[----:B------:R-:W-:-:S00]  /*0650*/  NOP ;  /* 0x0000000000007918 */ /* 0x000fc00000000000 */
        /* <DEDUP_REMOVED lines=10> */
.L_x_2:


//--------------------- .nv.shared.reserved.0     --------------------------
	.section	.nv.shared.reserved.0,"aw",@nobits
	.weak		__nv_reservedSMEM_offset_0_alias
	.size		__nv_reservedSMEM_offset_0_alias, 0, 64
	.other		__nv_reservedSMEM_offset_0_alias,@"STO_CUDA_RESERVED_SHARED STV_DEFAULT"
__nv_reservedSMEM_offset_0_alias:
	.zero		0
	.zero		64


//--------------------- .nv.constant0._Z7mul_matPiS_S_ii --------------------------
	.section	.nv.constant0._Z7mul_matPiS_S_ii,"a",@progbits
	.sectionflags	@""
	.align	4
.nv.constant0._Z7mul_matPiS_S_ii:
	.zero		928


//--------------------- SYMBOLS --------------------------

	.type		.nv.reservedSmem.offset0,@object
	.size		.nv.reservedSmem.offset0,0x4
